//
// Generated by NVIDIA NVVM Compiler
//
// Compiler Build ID: CL-36424714
// Cuda compilation tools, release 13.0, V13.0.88
// Based on NVVM 20.0.0
//

.version 9.0
.target sm_100
.address_size 64

	// .globl	_Z12helloFromGPUv
.extern .func  (.param .b32 func_retval0) vprintf
(
	.param .b64 vprintf_param_0,
	.param .b64 vprintf_param_1
)
;
.global .align 1 .b8 $str[27] = {72, 101, 108, 108, 111, 32, 87, 111, 114, 108, 100, 32, 102, 114, 111, 109, 32, 71, 80, 85, 32, 72, 101, 108, 108, 10};

.visible .entry _Z12helloFromGPUv()
{
	.reg .b32 	%r<3>;
	.reg .b64 	%rd<3>;

	mov.u64 	%rd1, $str;
	cvta.global.u64 	%rd2, %rd1;
	{ // callseq 0, 0
	.param .b64 param0;
	st.param.b64 	[param0], %rd2;
	.param .b64 param1;
	st.param.b64 	[param1], 0;
	.param .b32 retval0;
	call.uni (retval0), 
	vprintf, 
	(
	param0, 
	param1
	);
	ld.param.b32 	%r1, [retval0];
	} // callseq 0
	ret;

}


// ===== COMPILED SASS (sm_100) =====

	.target	sm_100

	.elftype	@"ET_EXEC"


//--------------------- .note.nv.tkinfo           --------------------------
	.section	.note.nv.tkinfo,"",@"SHT_NOTE"
	.sectionflags	@"SHF_NOTE_NV_TKINFO"
	.tkinfo
        /*0018*/ 	.word	0x00000002
        /*0030*/ 	.string	""
        /*0030*/ 	.string	"ptxas"
        /*0030*/ 	.string	"Cuda compilation tools, release 13.0, V13.0.88"
        /*0030*/ 	.string	"Build cuda_13.0.r13.0/compiler.36424714_0"
        /*0030*/ 	.string	"-arch sm_100 -m 64 "



//--------------------- .note.nv.cuinfo           --------------------------
	.section	.note.nv.cuinfo,"",@"SHT_NOTE"
	.sectionflags	@"SHF_NOTE_NV_CUINFO"
        /*0018*/ 	.short	0x0002
        /*001a*/ 	.short	0x0064
        /*001c*/ 	.short	0x0082
	.zero		2


//--------------------- .nv.info                  --------------------------
	.section	.nv.info,"",@"SHT_CUDA_INFO"
	.align	4


	//----- nvinfo : EIATTR_REGCOUNT
	.align		4
        /*0000*/ 	.byte	0x04, 0x2f
        /*0002*/ 	.short	(.L_2 - .L_1)
	.align		4
.L_1:
        /*0004*/ 	.word	index@(_Z12helloFromGPUv)
        /*0008*/ 	.word	0x00000018


	//----- nvinfo : EIATTR_FRAME_SIZE
	.align		4
.L_2:
        /*000c*/ 	.byte	0x04, 0x11
        /*000e*/ 	.short	(.L_4 - .L_3)
	.align		4
.L_3:
        /*0010*/ 	.word	index@(_Z12helloFromGPUv)
        /*0014*/ 	.word	0x00000000


	//----- nvinfo : EIATTR_MIN_STACK_SIZE
	.align		4
.L_4:
        /*0018*/ 	.byte	0x04, 0x12
        /*001a*/ 	.short	(.L_6 - .L_5)
	.align		4
.L_5:
        /*001c*/ 	.word	index@(_Z12helloFromGPUv)
        /*0020*/ 	.word	0x00000000
.L_6:


//--------------------- .nv.compat                --------------------------
	.section	.nv.compat,"",@"SHT_CUDA_COMPAT_INFO"
	.align	4
        /*0000*/ 	.byte	0x02, 0x09, 0x00, 0x00, 0x02, 0x02, 0x01, 0x00, 0x02, 0x05, 0x05, 0x00, 0x03, 0x07, 0x01, 0x01
        /*0010*/ 	.byte	0x02, 0x03, 0x00, 0x00, 0x02, 0x06, 0x01, 0x00, 0x04, 0x0b, 0x08, 0x00, 0x09, 0x00, 0x00, 0x00
        /*0020*/ 	.byte	0x00, 0x00, 0x00, 0x00


//--------------------- .nv.info._Z12helloFromGPUv --------------------------
	.section	.nv.info._Z12helloFromGPUv,"",@"SHT_CUDA_INFO"
	.sectionflags	@""
	.align	4


	//----- nvinfo : EIATTR_CUDA_API_VERSION
	.align		4
        /*0000*/ 	.byte	0x04, 0x37
        /*0002*/ 	.short	(.L_8 - .L_7)
.L_7:
        /*0004*/ 	.word	0x00000082


	//----- nvinfo : EIATTR_SPARSE_MMA_MASK
	.align		4
.L_8:
        /*0008*/ 	.byte	0x03, 0x50
        /*000a*/ 	.short	0x0000


	//----- nvinfo : EIATTR_MAXREG_COUNT
	.align		4
        /*000c*/ 	.byte	0x03, 0x1b
        /*000e*/ 	.short	0x00ff


	//----- nvinfo : EIATTR_EXTERNS
	.align		4
        /*0010*/ 	.byte	0x04, 0x0f
        /*0012*/ 	.short	(.L_10 - .L_9)


	//   ....[0]....
	.align		4
.L_9:
        /*0014*/ 	.word	index@(vprintf)


	//----- nvinfo : EIATTR_MERCURY_ISA_VERSION
	.align		4
.L_10:
        /*0018*/ 	.byte	0x03, 0x5f
        /*001a*/ 	.short	0x0101


	//----- nvinfo : EIATTR_VRC_CTA_INIT_COUNT
	.align		4
        /*001c*/ 	.byte	0x02, 0x4a
	.zero		1
	.zero		1


	//----- nvinfo : EIATTR_SYSCALL_OFFSETS
	.align		4
        /*0020*/ 	.byte	0x04, 0x46
        /*0022*/ 	.short	(.L_12 - .L_11)


	//   ....[0]....
.L_11:
        /*0024*/ 	.word	0x00000080


	//----- nvinfo : EIATTR_EXIT_INSTR_OFFSETS
	.align		4
.L_12:
        /*0028*/ 	.byte	0x04, 0x1c
        /*002a*/ 	.short	(.L_14 - .L_13)


	//   ....[0]....
.L_13:
        /*002c*/ 	.word	0x00000090


	//----- nvinfo : EIATTR_SW_WAR
	.align		4
.L_14:
        /*0030*/ 	.byte	0x04, 0x36
        /*0032*/ 	.short	(.L_16 - .L_15)
.L_15:
        /*0034*/ 	.word	0x00000008
.L_16:


//--------------------- .nv.callgraph             --------------------------
	.section	.nv.callgraph,"",@"SHT_CUDA_CALLGRAPH"
	.align	4
	.sectionentsize	8
	.align		4
        /*0000*/ 	.word	0x00000000
	.align		4
        /*0004*/ 	.word	0xffffffff
	.align		4
        /*0008*/ 	.word	index@(_Z12helloFromGPUv)
	.align		4
        /*000c*/ 	.word	index@(vprintf)
	.align		4
        /*0010*/ 	.word	0x00000000
	.align		4
        /*0014*/ 	.word	0xfffffffe
	.align		4
        /*0018*/ 	.word	0x00000000
	.align		4
        /*001c*/ 	.word	0xfffffffd
	.align		4
        /*0020*/ 	.word	0x00000000
	.align		4
        /*0024*/ 	.word	0xfffffffc


//--------------------- .nv.constant4             --------------------------
	.section	.nv.constant4,"a",@progbits
	.align	8
	.align		8
.nv.constant4:
        /*0000*/ 	.dword	vprintf
	.align		8
        /*0008*/ 	.dword	$str


//--------------------- .text._Z12helloFromGPUv   --------------------------
	.section	.text._Z12helloFromGPUv,"ax",@progbits
	.align	128
        .global         _Z12helloFromGPUv
        .type           _Z12helloFromGPUv,@function
        .size           _Z12helloFromGPUv,(.L_x_2 - _Z12helloFromGPUv)
        .other          _Z12helloFromGPUv,@"STO_CUDA_ENTRY STV_DEFAULT"
_Z12helloFromGPUv:
.text._Z12helloFromGPUv:
[----:B------:R-:W0:Y:S01]  /*0000*/  LDC R1, c[0x0][0x37c] ;  /* 0x0000df00ff017b82 */ /* 0x000e220000000800 */
[----:B------:R-:W-:Y:S01]  /*0010*/  MOV R0, 0x0 ;  /* 0x0000000000007802 */ /* 0x000fe20000000f00 */
[----:B------:R-:W1:Y:S01]  /*0020*/  LDCU.64 UR4, c[0x4][0x8] ;  /* 0x01000100ff0477ac */ /* 0x000e620008000a00 */
[----:B------:R-:W-:-:S05]  /*0030*/  CS2R R6, SRZ ;  /* 0x0000000000067805 */ /* 0x000fca000001ff00 */
[----:B------:R2:W3:Y:S01]  /*0040*/  LDC.64 R2, c[0x4][R0] ;  /* 0x0100000000027b82 */ /* 0x0004e20000000a00 */
[----:B-1----:R-:W-:Y:S02]  /*0050*/  IMAD.U32 R4, RZ, RZ, UR4 ;  /* 0x00000004ff047e24 */ /* 0x002fe4000f8e00ff */
[----:B--2---:R-:W-:-:S07]  /*0060*/  IMAD.U32 R5, RZ, RZ, UR5 ;  /* 0x00000005ff057e24 */ /* 0x004fce000f8e00ff */
[----:B------:R-:W-:-:S07]  /*0070*/  LEPC R20, `(.L_x_0) ;  /* 0x000000001014794e */ /* 0x000fce0000000000 */
[----:B0--3--:R-:W-:Y:S05]  /*0080*/  CALL.ABS.NOINC R2 ;  /* 0x0000000002007343 */ /* 0x009fea0003c00000 */
.L_x_0:
[----:B------:R-:W-:Y:S05]  /*0090*/  EXIT ;  /* 0x000000000000794d */ /* 0x000fea0003800000 */
.L_x_1:
[----:B------:R-:W-:-:S00]  /*00a0*/  BRA `(.L_x_1) ;  /* 0xfffffffc00fc7947 */ /* 0x000fc0000383ffff */
[----:B------:R-:W-:-:S00]  /*00b0*/  NOP ;  /* 0x0000000000007918 */ /* 0x000fc00000000000 */
        /* <DEDUP_REMOVED lines=12> */
.L_x_2:


//--------------------- .nv.global.init           --------------------------
	.section	.nv.global.init,"aw",@progbits
.nv.global.init:
	.type		$str,@object
	.size		$str,(.L_0 - $str)
$str:
        /*0000*/ 	.byte	0x48, 0x65, 0x6c, 0x6c, 0x6f, 0x20, 0x57, 0x6f, 0x72, 0x6c, 0x64, 0x20, 0x66, 0x72, 0x6f, 0x6d
        /*0010*/ 	.byte	0x20, 0x47, 0x50, 0x55, 0x20, 0x48, 0x65, 0x6c, 0x6c, 0x0a, 0x00
.L_0:


//--------------------- .nv.shared.reserved.0     --------------------------
	.section	.nv.shared.reserved.0,"aw",@nobits
	.weak		__nv_reservedSMEM_offset_0_alias
	.size		__nv_reservedSMEM_offset_0_alias, 0, 64
	.other		__nv_reservedSMEM_offset_0_alias,@"STO_CUDA_RESERVED_SHARED STV_DEFAULT"
__nv_reservedSMEM_offset_0_alias:
	.zero		0
	.zero		64


//--------------------- .nv.constant0._Z12helloFromGPUv --------------------------
	.section	.nv.constant0._Z12helloFromGPUv,"a",@progbits
	.sectionflags	@""
	.align	4
.nv.constant0._Z12helloFromGPUv:
	.zero		896


//--------------------- SYMBOLS --------------------------

	.type		.nv.reservedSmem.offset0,@object
	.size		.nv.reservedSmem.offset0,0x4
	.type		vprintf,@function
